//
// Generated by NVIDIA NVVM Compiler
//
// Compiler Build ID: CL-36424714
// Cuda compilation tools, release 13.0, V13.0.88
// Based on NVVM 20.0.0
//

.version 9.0
.target sm_100
.address_size 64

	// .globl	_Z14global_queuingiiiPiS_S_S_S_S_S_S_S_
.extern .func  (.param .b32 func_retval0) vprintf
(
	.param .b64 vprintf_param_0,
	.param .b64 vprintf_param_1
)
;
.global .align 1 .b8 $str[28] = {69, 82, 82, 79, 82, 58, 32, 73, 110, 112, 117, 116, 32, 103, 97, 116, 101, 32, 105, 110, 118, 97, 108, 105, 100, 46, 10};

.visible .entry _Z14global_queuingiiiPiS_S_S_S_S_S_S_S_(
	.param .u32 _Z14global_queuingiiiPiS_S_S_S_S_S_S_S__param_0,
	.param .u32 _Z14global_queuingiiiPiS_S_S_S_S_S_S_S__param_1,
	.param .u32 _Z14global_queuingiiiPiS_S_S_S_S_S_S_S__param_2,
	.param .u64 .ptr .align 1 _Z14global_queuingiiiPiS_S_S_S_S_S_S_S__param_3,
	.param .u64 .ptr .align 1 _Z14global_queuingiiiPiS_S_S_S_S_S_S_S__param_4,
	.param .u64 .ptr .align 1 _Z14global_queuingiiiPiS_S_S_S_S_S_S_S__param_5,
	.param .u64 .ptr .align 1 _Z14global_queuingiiiPiS_S_S_S_S_S_S_S__param_6,
	.param .u64 .ptr .align 1 _Z14global_queuingiiiPiS_S_S_S_S_S_S_S__param_7,
	.param .u64 .ptr .align 1 _Z14global_queuingiiiPiS_S_S_S_S_S_S_S__param_8,
	.param .u64 .ptr .align 1 _Z14global_queuingiiiPiS_S_S_S_S_S_S_S__param_9,
	.param .u64 .ptr .align 1 _Z14global_queuingiiiPiS_S_S_S_S_S_S_S__param_10,
	.param .u64 .ptr .align 1 _Z14global_queuingiiiPiS_S_S_S_S_S_S_S__param_11
)
{
	.reg .pred 	%p<25>;
	.reg .b32 	%r<39>;
	.reg .b64 	%rd<42>;

	ld.param.u32 	%r18, [_Z14global_queuingiiiPiS_S_S_S_S_S_S_S__param_0];
	ld.param.u32 	%r19, [_Z14global_queuingiiiPiS_S_S_S_S_S_S_S__param_1];
	ld.param.u32 	%r20, [_Z14global_queuingiiiPiS_S_S_S_S_S_S_S__param_2];
	ld.param.u64 	%rd20, [_Z14global_queuingiiiPiS_S_S_S_S_S_S_S__param_7];
	ld.param.u64 	%rd16, [_Z14global_queuingiiiPiS_S_S_S_S_S_S_S__param_8];
	ld.param.u64 	%rd17, [_Z14global_queuingiiiPiS_S_S_S_S_S_S_S__param_9];
	ld.param.u64 	%rd18, [_Z14global_queuingiiiPiS_S_S_S_S_S_S_S__param_10];
	ld.param.u64 	%rd19, [_Z14global_queuingiiiPiS_S_S_S_S_S_S_S__param_11];
	cvta.to.global.u64 	%rd1, %rd20;
	mov.u32 	%r21, %ctaid.x;
	mov.u32 	%r22, %ntid.x;
	mov.u32 	%r23, %tid.x;
	mad.lo.s32 	%r34, %r21, %r22, %r23;
	setp.ge.s32 	%p8, %r34, %r20;
	@%p8 bra 	$L__BB0_22;
	ld.param.u64 	%rd41, [_Z14global_queuingiiiPiS_S_S_S_S_S_S_S__param_6];
	ld.param.u64 	%rd40, [_Z14global_queuingiiiPiS_S_S_S_S_S_S_S__param_5];
	ld.param.u64 	%rd39, [_Z14global_queuingiiiPiS_S_S_S_S_S_S_S__param_4];
	ld.param.u64 	%rd38, [_Z14global_queuingiiiPiS_S_S_S_S_S_S_S__param_3];
	mul.lo.s32 	%r2, %r19, %r18;
	cvta.to.global.u64 	%rd2, %rd38;
	cvta.to.global.u64 	%rd3, %rd39;
	cvta.to.global.u64 	%rd4, %rd40;
	cvta.to.global.u64 	%rd5, %rd41;
	cvta.to.global.u64 	%rd6, %rd16;
	cvta.to.global.u64 	%rd7, %rd17;
	cvta.to.global.u64 	%rd8, %rd19;
	cvta.to.global.u64 	%rd9, %rd18;
$L__BB0_2:
	mul.wide.s32 	%rd21, %r34, 4;
	add.s64 	%rd22, %rd2, %rd21;
	ld.global.u32 	%r4, [%rd22];
	mul.wide.s32 	%rd23, %r4, 4;
	add.s64 	%rd10, %rd3, %rd23;
	ld.global.u32 	%r36, [%rd10];
	ld.global.u32 	%r38, [%rd10+4];
	setp.ge.s32 	%p9, %r36, %r38;
	@%p9 bra 	$L__BB0_21;
$L__BB0_3:
	mul.wide.s32 	%rd24, %r36, 4;
	add.s64 	%rd25, %rd4, %rd24;
	ld.global.u32 	%r9, [%rd25];
	mul.wide.s32 	%rd26, %r9, 4;
	add.s64 	%rd11, %rd5, %rd26;
	ld.global.u32 	%r24, [%rd11];
	setp.ne.s32 	%p10, %r24, 0;
	@%p10 bra 	$L__BB0_20;
	mov.b32 	%r26, 1;
	st.global.u32 	[%rd11], %r26;
	mul.wide.s32 	%rd27, %r9, 4;
	add.s64 	%rd28, %rd6, %rd27;
	ld.global.u32 	%r25, [%rd28];
	mul.wide.s32 	%rd29, %r4, 4;
	add.s64 	%rd30, %rd1, %rd29;
	ld.global.u32 	%r10, [%rd30];
	add.s64 	%rd31, %rd7, %rd27;
	ld.global.u32 	%r11, [%rd31];
	setp.gt.s32 	%p11, %r25, 2;
	@%p11 bra 	$L__BB0_9;
	setp.eq.s32 	%p15, %r25, 0;
	@%p15 bra 	$L__BB0_17;
	setp.eq.s32 	%p16, %r25, 1;
	@%p16 bra 	$L__BB0_13;
	setp.eq.s32 	%p17, %r25, 2;
	@%p17 bra 	$L__BB0_8;
	bra.uni 	$L__BB0_16;
$L__BB0_8:
	setp.eq.s32 	%p18, %r10, 0;
	setp.eq.s32 	%p19, %r11, 0;
	or.pred  	%p24, %p18, %p19;
	bra.uni 	$L__BB0_18;
$L__BB0_9:
	setp.eq.s32 	%p12, %r25, 3;
	@%p12 bra 	$L__BB0_14;
	setp.eq.s32 	%p13, %r25, 4;
	@%p13 bra 	$L__BB0_15;
	setp.eq.s32 	%p14, %r25, 5;
	@%p14 bra 	$L__BB0_12;
	bra.uni 	$L__BB0_16;
$L__BB0_12:
	setp.eq.s32 	%p24, %r10, %r11;
	bra.uni 	$L__BB0_18;
$L__BB0_13:
	or.b32  	%r28, %r10, %r11;
	setp.ne.s32 	%p24, %r28, 0;
	bra.uni 	$L__BB0_18;
$L__BB0_14:
	or.b32  	%r27, %r10, %r11;
	setp.eq.s32 	%p24, %r27, 0;
	bra.uni 	$L__BB0_18;
$L__BB0_15:
	setp.ne.s32 	%p24, %r10, %r11;
	bra.uni 	$L__BB0_18;
$L__BB0_16:
	mov.u64 	%rd32, $str;
	cvta.global.u64 	%rd33, %rd32;
	{ // callseq 0, 0
	.param .b64 param0;
	st.param.b64 	[param0], %rd33;
	.param .b64 param1;
	st.param.b64 	[param1], 0;
	.param .b32 retval0;
	call.uni (retval0), 
	vprintf, 
	(
	param0, 
	param1
	);
	ld.param.b32 	%r30, [retval0];
	} // callseq 0
	mov.b32 	%r37, -1;
	bra.uni 	$L__BB0_19;
$L__BB0_17:
	setp.ne.s32 	%p20, %r10, 0;
	setp.ne.s32 	%p21, %r11, 0;
	and.pred  	%p24, %p20, %p21;
$L__BB0_18:
	selp.u32 	%r37, 1, 0, %p24;
$L__BB0_19:
	mul.wide.s32 	%rd34, %r9, 4;
	add.s64 	%rd35, %rd1, %rd34;
	st.global.u32 	[%rd35], %r37;
	atom.global.add.u32 	%r32, [%rd8], 1;
	mul.wide.s32 	%rd36, %r32, 4;
	add.s64 	%rd37, %rd9, %rd36;
	atom.global.exch.b32 	%r33, [%rd37], %r9;
	ld.global.u32 	%r38, [%rd10+4];
$L__BB0_20:
	add.s32 	%r36, %r36, 1;
	setp.lt.s32 	%p22, %r36, %r38;
	@%p22 bra 	$L__BB0_3;
$L__BB0_21:
	add.s32 	%r34, %r34, %r2;
	setp.lt.s32 	%p23, %r34, %r20;
	@%p23 bra 	$L__BB0_2;
$L__BB0_22:
	ret;

}


// ===== COMPILED SASS (sm_100) =====

	.target	sm_100

	.elftype	@"ET_EXEC"


//--------------------- .note.nv.tkinfo           --------------------------
	.section	.note.nv.tkinfo,"",@"SHT_NOTE"
	.sectionflags	@"SHF_NOTE_NV_TKINFO"
	.tkinfo
        /*0018*/ 	.word	0x00000002
        /*0030*/ 	.string	""
        /*0030*/ 	.string	"ptxas"
        /*0030*/ 	.string	"Cuda compilation tools, release 13.0, V13.0.88"
        /*0030*/ 	.string	"Build cuda_13.0.r13.0/compiler.36424714_0"
        /*0030*/ 	.string	"-arch sm_100 -m 64 "



//--------------------- .note.nv.cuinfo           --------------------------
	.section	.note.nv.cuinfo,"",@"SHT_NOTE"
	.sectionflags	@"SHF_NOTE_NV_CUINFO"
        /*0018*/ 	.short	0x0002
        /*001a*/ 	.short	0x0064
        /*001c*/ 	.short	0x0082
	.zero		2


//--------------------- .nv.info                  --------------------------
	.section	.nv.info,"",@"SHT_CUDA_INFO"
	.align	4


	//----- nvinfo : EIATTR_REGCOUNT
	.align		4
        /*0000*/ 	.byte	0x04, 0x2f
        /*0002*/ 	.short	(.L_2 - .L_1)
	.align		4
.L_1:
        /*0004*/ 	.word	index@(_Z14global_queuingiiiPiS_S_S_S_S_S_S_S_)
        /*0008*/ 	.word	0x0000001b


	//----- nvinfo : EIATTR_FRAME_SIZE
	.align		4
.L_2:
        /*000c*/ 	.byte	0x04, 0x11
        /*000e*/ 	.short	(.L_4 - .L_3)
	.align		4
.L_3:
        /*0010*/ 	.word	index@(_Z14global_queuingiiiPiS_S_S_S_S_S_S_S_)
        /*0014*/ 	.word	0x00000000


	//----- nvinfo : EIATTR_MIN_STACK_SIZE
	.align		4
.L_4:
        /*0018*/ 	.byte	0x04, 0x12
        /*001a*/ 	.short	(.L_6 - .L_5)
	.align		4
.L_5:
        /*001c*/ 	.word	index@(_Z14global_queuingiiiPiS_S_S_S_S_S_S_S_)
        /*0020*/ 	.word	0x00000000
.L_6:


//--------------------- .nv.compat                --------------------------
	.section	.nv.compat,"",@"SHT_CUDA_COMPAT_INFO"
	.align	4
        /*0000*/ 	.byte	0x02, 0x09, 0x00, 0x00, 0x02, 0x02, 0x01, 0x00, 0x02, 0x05, 0x05, 0x00, 0x03, 0x07, 0x01, 0x01
        /*0010*/ 	.byte	0x02, 0x03, 0x00, 0x00, 0x02, 0x06, 0x01, 0x00, 0x04, 0x0b, 0x08, 0x00, 0x09, 0x00, 0x00, 0x00
        /*0020*/ 	.byte	0x00, 0x00, 0x00, 0x00


//--------------------- .nv.info._Z14global_queuingiiiPiS_S_S_S_S_S_S_S_ --------------------------
	.section	.nv.info._Z14global_queuingiiiPiS_S_S_S_S_S_S_S_,"",@"SHT_CUDA_INFO"
	.sectionflags	@""
	.align	4


	//----- nvinfo : EIATTR_CUDA_API_VERSION
	.align		4
        /*0000*/ 	.byte	0x04, 0x37
        /*0002*/ 	.short	(.L_8 - .L_7)
.L_7:
        /*0004*/ 	.word	0x00000082


	//----- nvinfo : EIATTR_KPARAM_INFO
	.align		4
.L_8:
        /*0008*/ 	.byte	0x04, 0x17
        /*000a*/ 	.short	(.L_10 - .L_9)
.L_9:
        /*000c*/ 	.word	0x00000000
        /*0010*/ 	.short	0x000b
        /*0012*/ 	.short	0x0050
        /*0014*/ 	.byte	0x00, 0xf5, 0x21, 0x00


	//----- nvinfo : EIATTR_KPARAM_INFO
	.align		4
.L_10:
        /*0018*/ 	.byte	0x04, 0x17
        /*001a*/ 	.short	(.L_12 - .L_11)
.L_11:
        /*001c*/ 	.word	0x00000000
        /*0020*/ 	.short	0x000a
        /*0022*/ 	.short	0x0048
        /*0024*/ 	.byte	0x00, 0xf5, 0x21, 0x00


	//----- nvinfo : EIATTR_KPARAM_INFO
	.align		4
.L_12:
        /*0028*/ 	.byte	0x04, 0x17
        /*002a*/ 	.short	(.L_14 - .L_13)
.L_13:
        /*002c*/ 	.word	0x00000000
        /*0030*/ 	.short	0x0009
        /*0032*/ 	.short	0x0040
        /*0034*/ 	.byte	0x00, 0xf5, 0x21, 0x00


	//----- nvinfo : EIATTR_KPARAM_INFO
	.align		4
.L_14:
        /*0038*/ 	.byte	0x04, 0x17
        /*003a*/ 	.short	(.L_16 - .L_15)
.L_15:
        /*003c*/ 	.word	0x00000000
        /*0040*/ 	.short	0x0008
        /*0042*/ 	.short	0x0038
        /*0044*/ 	.byte	0x00, 0xf5, 0x21, 0x00


	//----- nvinfo : EIATTR_KPARAM_INFO
	.align		4
.L_16:
        /*0048*/ 	.byte	0x04, 0x17
        /*004a*/ 	.short	(.L_18 - .L_17)
.L_17:
        /*004c*/ 	.word	0x00000000
        /*0050*/ 	.short	0x0007
        /*0052*/ 	.short	0x0030
        /*0054*/ 	.byte	0x00, 0xf5, 0x21, 0x00


	//----- nvinfo : EIATTR_KPARAM_INFO
	.align		4
.L_18:
        /*0058*/ 	.byte	0x04, 0x17
        /*005a*/ 	.short	(.L_20 - .L_19)
.L_19:
        /*005c*/ 	.word	0x00000000
        /*0060*/ 	.short	0x0006
        /*0062*/ 	.short	0x0028
        /*0064*/ 	.byte	0x00, 0xf5, 0x21, 0x00


	//----- nvinfo : EIATTR_KPARAM_INFO
	.align		4
.L_20:
        /*0068*/ 	.byte	0x04, 0x17
        /*006a*/ 	.short	(.L_22 - .L_21)
.L_21:
        /*006c*/ 	.word	0x00000000
        /*0070*/ 	.short	0x0005
        /*0072*/ 	.short	0x0020
        /*0074*/ 	.byte	0x00, 0xf5, 0x21, 0x00


	//----- nvinfo : EIATTR_KPARAM_INFO
	.align		4
.L_22:
        /*0078*/ 	.byte	0x04, 0x17
        /*007a*/ 	.short	(.L_24 - .L_23)
.L_23:
        /*007c*/ 	.word	0x00000000
        /*0080*/ 	.short	0x0004
        /*0082*/ 	.short	0x0018
        /*0084*/ 	.byte	0x00, 0xf5, 0x21, 0x00


	//----- nvinfo : EIATTR_KPARAM_INFO
	.align		4
.L_24:
        /*0088*/ 	.byte	0x04, 0x17
        /*008a*/ 	.short	(.L_26 - .L_25)
.L_25:
        /*008c*/ 	.word	0x00000000
        /*0090*/ 	.short	0x0003
        /*0092*/ 	.short	0x0010
        /*0094*/ 	.byte	0x00, 0xf5, 0x21, 0x00


	//----- nvinfo : EIATTR_KPARAM_INFO
	.align		4
.L_26:
        /*0098*/ 	.byte	0x04, 0x17
        /*009a*/ 	.short	(.L_28 - .L_27)
.L_27:
        /*009c*/ 	.word	0x00000000
        /*00a0*/ 	.short	0x0002
        /*00a2*/ 	.short	0x0008
        /*00a4*/ 	.byte	0x00, 0xf0, 0x11, 0x00


	//----- nvinfo : EIATTR_KPARAM_INFO
	.align		4
.L_28:
        /*00a8*/ 	.byte	0x04, 0x17
        /*00aa*/ 	.short	(.L_30 - .L_29)
.L_29:
        /*00ac*/ 	.word	0x00000000
        /*00b0*/ 	.short	0x0001
        /*00b2*/ 	.short	0x0004
        /*00b4*/ 	.byte	0x00, 0xf0, 0x11, 0x00


	//----- nvinfo : EIATTR_KPARAM_INFO
	.align		4
.L_30:
        /*00b8*/ 	.byte	0x04, 0x17
        /*00ba*/ 	.short	(.L_32 - .L_31)
.L_31:
        /*00bc*/ 	.word	0x00000000
        /*00c0*/ 	.short	0x0000
        /*00c2*/ 	.short	0x0000
        /*00c4*/ 	.byte	0x00, 0xf0, 0x11, 0x00


	//----- nvinfo : EIATTR_SPARSE_MMA_MASK
	.align		4
.L_32:
        /*00c8*/ 	.byte	0x03, 0x50
        /*00ca*/ 	.short	0x0000


	//----- nvinfo : EIATTR_MAXREG_COUNT
	.align		4
        /*00cc*/ 	.byte	0x03, 0x1b
        /*00ce*/ 	.short	0x00ff


	//----- nvinfo : EIATTR_EXTERNS
	.align		4
        /*00d0*/ 	.byte	0x04, 0x0f
        /*00d2*/ 	.short	(.L_34 - .L_33)


	//   ....[0]....
	.align		4
.L_33:
        /*00d4*/ 	.word	index@(vprintf)


	//----- nvinfo : EIATTR_MERCURY_ISA_VERSION
	.align		4
.L_34:
        /*00d8*/ 	.byte	0x03, 0x5f
        /*00da*/ 	.short	0x0101


	//----- nvinfo : EIATTR_INT_WARP_WIDE_INSTR_OFFSETS
	.align		4
        /*00dc*/ 	.byte	0x04, 0x31
        /*00de*/ 	.short	(.L_36 - .L_35)


	//   ....[0]....
.L_35:
        /*00e0*/ 	.word	0x000005f0


	//   ....[1]....
        /*00e4*/ 	.word	0x000006c0


	//----- nvinfo : EIATTR_VRC_CTA_INIT_COUNT
	.align		4
.L_36:
        /*00e8*/ 	.byte	0x02, 0x4a
	.zero		1
	.zero		1


	//----- nvinfo : EIATTR_SYSCALL_OFFSETS
	.align		4
        /*00ec*/ 	.byte	0x04, 0x46
        /*00ee*/ 	.short	(.L_38 - .L_37)


	//   ....[0]....
.L_37:
        /*00f0*/ 	.word	0x000005b0


	//----- nvinfo : EIATTR_EXIT_INSTR_OFFSETS
	.align		4
.L_38:
        /*00f4*/ 	.byte	0x04, 0x1c
        /*00f6*/ 	.short	(.L_40 - .L_39)


	//   ....[0]....
.L_39:
        /*00f8*/ 	.word	0x00000070


	//   ....[1]....
        /*00fc*/ 	.word	0x00000780


	//----- nvinfo : EIATTR_INDIRECT_BRANCH_TARGETS
	.align		4
.L_40:
        /*0100*/ 	.byte	0x04, 0x34
        /*0102*/ 	.short	(.L_42 - .L_41)


	//   ....[0]....
.L_41:
        /*0104*/ 	.word	.L_x_13@srel
        /*0108*/ 	.short	0x0
        /*010a*/ 	.short	0x0
        /*010c*/ 	.word	0x4
        /*0110*/ 	.word	.L_x_14@srel
        /*0114*/ 	.word	.L_x_15@srel
        /*0118*/ 	.word	.L_x_16@srel
        /*011c*/ 	.word	.L_x_17@srel


	//   ....[1]....
        /* <DEDUP_REMOVED lines=8> */


	//----- nvinfo : EIATTR_CRS_STACK_SIZE
	.align		4
.L_42:
        /*013c*/ 	.byte	0x04, 0x1e
        /*013e*/ 	.short	(.L_44 - .L_43)
.L_43:
        /*0140*/ 	.word	0x00000000


	//----- nvinfo : EIATTR_CBANK_PARAM_SIZE
	.align		4
.L_44:
        /*0144*/ 	.byte	0x03, 0x19
        /*0146*/ 	.short	0x0058


	//----- nvinfo : EIATTR_PARAM_CBANK
	.align		4
        /*0148*/ 	.byte	0x04, 0x0a
        /*014a*/ 	.short	(.L_46 - .L_45)
	.align		4
.L_45:
        /*014c*/ 	.word	index@(.nv.constant0._Z14global_queuingiiiPiS_S_S_S_S_S_S_S_)
        /*0150*/ 	.short	0x0380
        /*0152*/ 	.short	0x0058


	//----- nvinfo : EIATTR_SW_WAR
	.align		4
.L_46:
        /*0154*/ 	.byte	0x04, 0x36
        /*0156*/ 	.short	(.L_48 - .L_47)
.L_47:
        /*0158*/ 	.word	0x00000008
.L_48:


//--------------------- .nv.callgraph             --------------------------
	.section	.nv.callgraph,"",@"SHT_CUDA_CALLGRAPH"
	.align	4
	.sectionentsize	8
	.align		4
        /*0000*/ 	.word	0x00000000
	.align		4
        /*0004*/ 	.word	0xffffffff
	.align		4
        /*0008*/ 	.word	index@(_Z14global_queuingiiiPiS_S_S_S_S_S_S_S_)
	.align		4
        /*000c*/ 	.word	index@(vprintf)
	.align		4
        /*0010*/ 	.word	0x00000000
	.align		4
        /*0014*/ 	.word	0xfffffffe
	.align		4
        /*0018*/ 	.word	0x00000000
	.align		4
        /*001c*/ 	.word	0xfffffffd
	.align		4
        /*0020*/ 	.word	0x00000000
	.align		4
        /*0024*/ 	.word	0xfffffffc


//--------------------- .nv.constant4             --------------------------
	.section	.nv.constant4,"a",@progbits
	.align	8
	.align		8
.nv.constant4:
        /*0000*/ 	.dword	vprintf
	.align		8
        /*0008*/ 	.dword	$str


//--------------------- .nv.constant2._Z14global_queuingiiiPiS_S_S_S_S_S_S_S_ --------------------------
	.section	.nv.constant2._Z14global_queuingiiiPiS_S_S_S_S_S_S_S_,"a",@progbits
	.sectionflags	@""
	.align	4
.nv.constant2._Z14global_queuingiiiPiS_S_S_S_S_S_S_S_:
        /*0000*/ 	.byte	0xe0, 0x03, 0x00, 0x00, 0xb0, 0x03, 0x00, 0x00, 0x70, 0x03, 0x00, 0x00, 0x30, 0x05, 0x00, 0x00
        /*0010*/ 	.byte	0xb0, 0x04, 0x00, 0x00, 0xf0, 0x04, 0x00, 0x00, 0x80, 0x04, 0x00, 0x00, 0x30, 0x05, 0x00, 0x00


//--------------------- .text._Z14global_queuingiiiPiS_S_S_S_S_S_S_S_ --------------------------
	.section	.text._Z14global_queuingiiiPiS_S_S_S_S_S_S_S_,"ax",@progbits
	.align	128
        .global         _Z14global_queuingiiiPiS_S_S_S_S_S_S_S_
        .type           _Z14global_queuingiiiPiS_S_S_S_S_S_S_S_,@function
        .size           _Z14global_queuingiiiPiS_S_S_S_S_S_S_S_,(.L_x_23 - _Z14global_queuingiiiPiS_S_S_S_S_S_S_S_)
        .other          _Z14global_queuingiiiPiS_S_S_S_S_S_S_S_,@"STO_CUDA_ENTRY STV_DEFAULT"
_Z14global_queuingiiiPiS_S_S_S_S_S_S_S_:
.text._Z14global_queuingiiiPiS_S_S_S_S_S_S_S_:
[----:B------:R-:W0:Y:S01]  /*0000*/  LDC R1, c[0x0][0x37c] ;  /* 0x0000df00ff017b82 */ /* 0x000e220000000800 */
[----:B------:R-:W1:Y:S07]  /*0010*/  S2R R3, SR_TID.X ;  /* 0x0000000000037919 */ /* 0x000e6e0000002100 */
[----:B------:R-:W1:Y:S01]  /*0020*/  S2UR UR4, SR_CTAID.X ;  /* 0x00000000000479c3 */ /* 0x000e620000002500 */
[----:B------:R-:W2:Y:S07]  /*0030*/  LDCU UR5, c[0x0][0x388] ;  /* 0x00007100ff0577ac */ /* 0x000eae0008000800 */
[----:B------:R-:W1:Y:S02]  /*0040*/  LDC R18, c[0x0][0x360] ;  /* 0x0000d800ff127b82 */ /* 0x000e640000000800 */
[----:B-1----:R-:W-:-:S05]  /*0050*/  IMAD R18, R18, UR4, R3 ;  /* 0x0000000412127c24 */ /* 0x002fca000f8e0203 */
[----:B--2---:R-:W-:-:S13]  /*0060*/  ISETP.GE.AND P0, PT, R18, UR5, PT ;  /* 0x0000000512007c0c */ /* 0x004fda000bf06270 */
[----:B0-----:R-:W-:Y:S05]  /*0070*/  @P0 EXIT ;  /* 0x000000000000094d */ /* 0x001fea0003800000 */
[----:B------:R-:W0:Y:S02]  /*0080*/  LDCU.64 UR36, c[0x0][0x358] ;  /* 0x00006b00ff2477ac */ /* 0x000e240008000a00 */
.L_x_11:
[----:B------:R-:W1:Y:S01]  /*0090*/  LDC.64 R2, c[0x0][0x390] ;  /* 0x0000e400ff027b82 */ /* 0x000e620000000a00 */
[----:B------:R-:W2:Y:S07]  /*00a0*/  LDCU UR4, c[0x0][0x388] ;  /* 0x00007100ff0477ac */ /* 0x000eae0008000800 */
[----:B0-----:R-:W3:Y:S08]  /*00b0*/  LDC.64 R16, c[0x0][0x398] ;  /* 0x0000e600ff107b82 */ /* 0x001ef00000000a00 */
[----:B------:R-:W4:Y:S01]  /*00c0*/  LDC.64 R6, c[0x0][0x380] ;  /* 0x0000e000ff067b82 */ /* 0x000f220000000a00 */
[----:B-1----:R-:W-:-:S05]  /*00d0*/  IMAD.WIDE R2, R18, 0x4, R2 ;  /* 0x0000000412027825 */ /* 0x002fca00078e0202 */
[----:B0-----:R-:W3:Y:S02]  /*00e0*/  LDG.E R19, desc[UR36][R2.64] ;  /* 0x0000002402137981 */ /* 0x001ee4000c1e1900 */
[----:B---3--:R-:W-:-:S05]  /*00f0*/  IMAD.WIDE R16, R19, 0x4, R16 ;  /* 0x0000000413107825 */ /* 0x008fca00078e0210 */
[----:B------:R-:W3:Y:S04]  /*0100*/  LDG.E R22, desc[UR36][R16.64] ;  /* 0x0000002410167981 */ /* 0x000ee8000c1e1900 */
[----:B------:R-:W3:Y:S01]  /*0110*/  LDG.E R5, desc[UR36][R16.64+0x4] ;  /* 0x0000042410057981 */ /* 0x000ee2000c1e1900 */
[----:B----4-:R-:W-:Y:S01]  /*0120*/  IMAD R18, R7, R6, R18 ;  /* 0x0000000607127224 */ /* 0x010fe200078e0212 */
[----:B------:R-:W-:Y:S04]  /*0130*/  BSSY B8, `(.L_x_0) ;  /* 0x0000062000087945 */ /* 0x000fe80003800000 */
[----:B--2---:R-:W-:-:S04]  /*0140*/  ISETP.GE.AND P1, PT, R18, UR4, PT ;  /* 0x0000000412007c0c */ /* 0x004fc8000bf26270 */
[----:B------:R-:W-:Y:S02]  /*0150*/  P2R R24, PR, RZ, 0x2 ;  /* 0x00000002ff187803 */ /* 0x000fe40000000000 */
[----:B---3--:R-:W-:-:S13]  /*0160*/  ISETP.GE.AND P0, PT, R22, R5, PT ;  /* 0x000000051600720c */ /* 0x008fda0003f06270 */
[----:B------:R-:W-:Y:S05]  /*0170*/  @P0 BRA `(.L_x_1) ;  /* 0x0000000400740947 */ /* 0x000fea0003800000 */
[----:B------:R-:W-:-:S07]  /*0180*/  IMAD.MOV.U32 R11, RZ, RZ, R5 ;  /* 0x000000ffff0b7224 */ /* 0x000fce00078e0005 */
.L_x_10:
[----:B0-----:R-:W0:Y:S08]  /*0190*/  LDC.64 R2, c[0x0][0x3a0] ;  /* 0x0000e800ff027b82 */ /* 0x001e300000000a00 */
[----:B------:R-:W1:Y:S01]  /*01a0*/  LDC.64 R4, c[0x0][0x3a8] ;  /* 0x0000ea00ff047b82 */ /* 0x000e620000000a00 */
[----:B0-----:R-:W-:-:S05]  /*01b0*/  IMAD.WIDE R2, R22, 0x4, R2 ;  /* 0x0000000416027825 */ /* 0x001fca00078e0202 */
[----:B------:R-:W1:Y:S02]  /*01c0*/  LDG.E R23, desc[UR36][R2.64] ;  /* 0x0000002402177981 */ /* 0x000e64000c1e1900 */
[----:B-1----:R-:W-:-:S05]  /*01d0*/  IMAD.WIDE R8, R23, 0x4, R4 ;  /* 0x0000000417087825 */ /* 0x002fca00078e0204 */
[----:B------:R-:W2:Y:S01]  /*01e0*/  LDG.E R0, desc[UR36][R8.64] ;  /* 0x0000002408007981 */ /* 0x000ea2000c1e1900 */
[----:B------:R-:W-:Y:S05]  /*01f0*/  YIELD ;  /* 0x0000000000007946 */ /* 0x000fea0003800000 */
[----:B------:R-:W-:Y:S01]  /*0200*/  BSSY.RECONVERGENT B7, `(.L_x_2) ;  /* 0x0000051000077945 */ /* 0x000fe20003800200 */
[----:B--2---:R-:W-:-:S13]  /*0210*/  ISETP.NE.AND P0, PT, R0, RZ, PT ;  /* 0x000000ff0000720c */ /* 0x004fda0003f05270 */
[----:B------:R-:W-:Y:S05]  /*0220*/  @P0 BRA `(.L_x_3) ;  /* 0x0000000400380947 */ /* 0x000fea0003800000 */
[----:B------:R-:W0:Y:S01]  /*0230*/  LDC.64 R2, c[0x0][0x3b8] ;  /* 0x0000ee00ff027b82 */ /* 0x000e220000000a00 */
[----:B------:R-:W-:-:S05]  /*0240*/  IMAD.MOV.U32 R11, RZ, RZ, 0x1 ;  /* 0x00000001ff0b7424 */ /* 0x000fca00078e00ff */
[----:B------:R1:W-:Y:S02]  /*0250*/  STG.E desc[UR36][R8.64], R11 ;  /* 0x0000000b08007986 */ /* 0x0003e4000c101924 */
[----:B------:R-:W2:Y:S08]  /*0260*/  LDC.64 R4, c[0x0][0x3b0] ;  /* 0x0000ec00ff047b82 */ /* 0x000eb00000000a00 */
[----:B------:R-:W3:Y:S01]  /*0270*/  LDC.64 R6, c[0x0][0x3c0] ;  /* 0x0000f000ff067b82 */ /* 0x000ee20000000a00 */
[----:B0-----:R-:W-:-:S06]  /*0280*/  IMAD.WIDE R2, R23, 0x4, R2 ;  /* 0x0000000417027825 */ /* 0x001fcc00078e0202 */
[----:B------:R-:W4:Y:S01]  /*0290*/  LDG.E R3, desc[UR36][R2.64] ;  /* 0x0000002402037981 */ /* 0x000f22000c1e1900 */
[----:B--2---:R-:W-:-:S06]  /*02a0*/  IMAD.WIDE R4, R19, 0x4, R4 ;  /* 0x0000000413047825 */ /* 0x004fcc00078e0204 */
[----:B------:R1:W5:Y:S01]  /*02b0*/  LDG.E R4, desc[UR36][R4.64] ;  /* 0x0000002404047981 */ /* 0x000362000c1e1900 */
[----:B---3--:R-:W-:-:S06]  /*02c0*/  IMAD.WIDE R6, R23, 0x4, R6 ;  /* 0x0000000417067825 */ /* 0x008fcc00078e0206 */
[----:B------:R1:W5:Y:S01]  /*02d0*/  LDG.E R7, desc[UR36][R6.64] ;  /* 0x0000002406077981 */ /* 0x000362000c1e1900 */
[----:B------:R-:W-:Y:S04]  /*02e0*/  BSSY.RECONVERGENT B6, `(.L_x_4) ;  /* 0x000002f000067945 */ /* 0x000fe80003800200 */
[----:B------:R-:W-:Y:S01]  /*02f0*/  BSSY.RELIABLE B0, `(.L_x_5) ;  /* 0x0000024000007945 */ /* 0x000fe20003800100 */
[----:B----4-:R-:W-:-:S13]  /*0300*/  ISETP.GT.AND P0, PT, R3, 0x2, PT ;  /* 0x000000020300780c */ /* 0x010fda0003f04270 */
[----:B-1----:R-:W-:Y:S05]  /*0310*/  @P0 BRA `(.L_x_6) ;  /* 0x0000000000400947 */ /* 0x002fea0003800000 */
[----:B------:R-:W-:-:S05]  /*0320*/  VIMNMX.U32 R0, PT, PT, R3, 0x3, PT ;  /* 0x0000000303007848 */ /* 0x000fca0003fe0000 */
[----:B------:R-:W-:-:S04]  /*0330*/  IMAD.SHL.U32 R0, R0, 0x4, RZ ;  /* 0x0000000400007824 */ /* 0x000fc800078e00ff */
[----:B------:R-:W0:Y:S02]  /*0340*/  LDC R2, c[0x2][R0] ;  /* 0x0080000000027b82 */ /* 0x000e240000000800 */
[----:B0-----:R-:W-:-:S04]  /*0350*/  SHF.R.S32.HI R3, RZ, 0x1f, R2 ;  /* 0x0000001fff037819 */ /* 0x001fc80000011402 */
.L_x_13:
[----:B------:R-:W-:Y:S05]  /*0360*/  BRX R2 -0x370                                              (*"BRANCH_TARGETS .L_x_14,.L_x_15,.L_x_16,.L_x_17"*) ;  /* 0xfffffffc02247949 */ /* 0x000fea000383ffff */
.L_x_16:
[----:B------:R-:W-:Y:S05]  /*0370*/  BREAK.RELIABLE B0 ;  /* 0x0000000000007942 */ /* 0x000fea0003800100 */
[----:B-----5:R-:W-:-:S04]  /*0380*/  ISETP.NE.AND P0, PT, R7, RZ, PT ;  /* 0x000000ff0700720c */ /* 0x020fc80003f05270 */
[----:B------:R-:W-:Y:S01]  /*0390*/  ISETP.EQ.OR P0, PT, R4, RZ, !P0 ;  /* 0x000000ff0400720c */ /* 0x000fe20004702670 */
[----:B------:R-:W-:-:S12]  /*03a0*/  BRA `(.L_x_7) ;  /* 0x0000000000587947 */ /* 0x000fd80003800000 */
.L_x_15:
[----:B------:R-:W-:Y:S05]  /*03b0*/  BREAK.RELIABLE B0 ;  /* 0x0000000000007942 */ /* 0x000fea0003800100 */
[----:B-----5:R-:W-:Y:S01]  /*03c0*/  LOP3.LUT P0, RZ, R4, R7, RZ, 0xfc, !PT ;  /* 0x0000000704ff7212 */ /* 0x020fe2000780fcff */
[----:B------:R-:W-:-:S12]  /*03d0*/  BRA `(.L_x_7) ;  /* 0x00000000004c7947 */ /* 0x000fd80003800000 */
.L_x_14:
[----:B------:R-:W-:Y:S05]  /*03e0*/  BREAK.RELIABLE B0 ;  /* 0x0000000000007942 */ /* 0x000fea0003800100 */
[----:B-----5:R-:W-:-:S04]  /*03f0*/  ISETP.NE.AND P0, PT, R7, RZ, PT ;  /* 0x000000ff0700720c */ /* 0x020fc80003f05270 */
[----:B------:R-:W-:Y:S01]  /*0400*/  ISETP.NE.AND P0, PT, R4, RZ, P0 ;  /* 0x000000ff0400720c */ /* 0x000fe20000705270 */
[----:B------:R-:W-:-:S12]  /*0410*/  BRA `(.L_x_7) ;  /* 0x00000000003c7947 */ /* 0x000fd80003800000 */
.L_x_6:
[----:B------:R-:W-:-:S05]  /*0420*/  IMAD.MOV.U32 R0, RZ, RZ, -0x3 ;  /* 0xfffffffdff007424 */ /* 0x000fca00078e00ff */
[----:B------:R-:W-:-:S05]  /*0430*/  VIADDMNMX.U32 R0, R3, R0, 0x3, PT ;  /* 0x0000000303007446 */ /* 0x000fca0003800000 */
[----:B------:R-:W-:-:S04]  /*0440*/  IMAD.SHL.U32 R0, R0, 0x4, RZ ;  /* 0x0000000400007824 */ /* 0x000fc800078e00ff */
[----:B------:R-:W0:Y:S02]  /*0450*/  LDC R2, c[0x2][R0+0x10] ;  /* 0x0080040000027b82 */ /* 0x000e240000000800 */
[----:B0-----:R-:W-:-:S04]  /*0460*/  SHF.R.S32.HI R3, RZ, 0x1f, R2 ;  /* 0x0000001fff037819 */ /* 0x001fc80000011402 */
.L_x_18:
[----:B------:R-:W-:Y:S05]  /*0470*/  BRX R2 -0x480                                              (*"BRANCH_TARGETS .L_x_19,.L_x_20,.L_x_21,.L_x_17"*) ;  /* 0xfffffff802e07949 */ /* 0x000fea000383ffff */
.L_x_21:
[----:B------:R-:W-:Y:S05]  /*0480*/  BREAK.RELIABLE B0 ;  /* 0x0000000000007942 */ /* 0x000fea0003800100 */
[----:B-----5:R-:W-:Y:S01]  /*0490*/  ISETP.EQ.AND P0, PT, R4, R7, PT ;  /* 0x000000070400720c */ /* 0x020fe20003f02270 */
[----:B------:R-:W-:-:S12]  /*04a0*/  BRA `(.L_x_7) ;  /* 0x0000000000187947 */ /* 0x000fd80003800000 */
.L_x_19:
[----:B------:R-:W-:Y:S05]  /*04b0*/  BREAK.RELIABLE B0 ;  /* 0x0000000000007942 */ /* 0x000fea0003800100 */
[----:B-----5:R-:W-:-:S04]  /*04c0*/  LOP3.LUT P0, RZ, R4, R7, RZ, 0xfc, !PT ;  /* 0x0000000704ff7212 */ /* 0x020fc8000780fcff */
[----:B------:R-:W-:Y:S01]  /*04d0*/  PLOP3.LUT P0, PT, P0, PT, PT, 0x8, 0x80 ;  /* 0x000000000080781c */ /* 0x000fe2000070e170 */
[----:B------:R-:W-:-:S12]  /*04e0*/  BRA `(.L_x_7) ;  /* 0x0000000000087947 */ /* 0x000fd80003800000 */
.L_x_20:
[----:B------:R-:W-:Y:S05]  /*04f0*/  BREAK.RELIABLE B0 ;  /* 0x0000000000007942 */ /* 0x000fea0003800100 */
[----:B-----5:R-:W-:-:S13]  /*0500*/  ISETP.NE.AND P0, PT, R4, R7, PT ;  /* 0x000000070400720c */ /* 0x020fda0003f05270 */
.L_x_7:
[----:B------:R-:W-:Y:S01]  /*0510*/  SEL R9, RZ, 0x1, !P0 ;  /* 0x00000001ff097807 */ /* 0x000fe20004000000 */
[----:B------:R-:W-:Y:S06]  /*0520*/  BRA `(.L_x_8) ;  /* 0x0000000000287947 */ /* 0x000fec0003800000 */
.L_x_17:
[----:B------:R-:W-:Y:S05]  /*0530*/  BSYNC.RELIABLE B0 ;  /* 0x0000000000007941 */ /* 0x000fea0003800100 */
.L_x_5:
[----:B------:R-:W-:Y:S01]  /*0540*/  MOV R0, 0x0 ;  /* 0x0000000000007802 */ /* 0x000fe20000000f00 */
[----:B------:R-:W0:Y:S01]  /*0550*/  LDCU.64 UR4, c[0x4][0x8] ;  /* 0x01000100ff0477ac */ /* 0x000e220008000a00 */
[----:B-----5:R-:W-:Y:S02]  /*0560*/  CS2R R6, SRZ ;  /* 0x0000000000067805 */ /* 0x020fe4000001ff00 */
[----:B------:R1:W2:Y:S01]  /*0570*/  LDC.64 R2, c[0x4][R0] ;  /* 0x0100000000027b82 */ /* 0x0002a20000000a00 */
[----:B0-----:R-:W-:Y:S02]  /*0580*/  IMAD.U32 R4, RZ, RZ, UR4 ;  /* 0x00000004ff047e24 */ /* 0x001fe4000f8e00ff */
[----:B-1----:R-:W-:-:S07]  /*0590*/  IMAD.U32 R5, RZ, RZ, UR5 ;  /* 0x00000005ff057e24 */ /* 0x002fce000f8e00ff */
[----:B------:R-:W-:-:S07]  /*05a0*/  LEPC R20, `(.L_x_9) ;  /* 0x000000001014794e */ /* 0x000fce0000000000 */
[----:B--2---:R-:W-:Y:S05]  /*05b0*/  CALL.ABS.NOINC R2 ;  /* 0x0000000002007343 */ /* 0x004fea0003c00000 */
.L_x_9:
[----:B------:R-:W-:-:S07]  /*05c0*/  IMAD.MOV.U32 R9, RZ, RZ, -0x1 ;  /* 0xffffffffff097424 */ /* 0x000fce00078e00ff */
.L_x_8:
[----:B------:R-:W-:Y:S05]  /*05d0*/  BSYNC.RECONVERGENT B6 ;  /* 0x0000000000067941 */ /* 0x000fea0003800200 */
.L_x_4:
[----:B------:R-:W0:Y:S01]  /*05e0*/  S2R R7, SR_LANEID ;  /* 0x0000000000077919 */ /* 0x000e220000000000 */
[----:B------:R-:W-:Y:S01]  /*05f0*/  VOTEU.ANY UR4, UPT, PT ;  /* 0x0000000000047886 */ /* 0x000fe200038e0100 */
[----:B------:R-:W1:Y:S01]  /*0600*/  LDC.64 R2, c[0x0][0x3b0] ;  /* 0x0000ec00ff027b82 */ /* 0x000e620000000a00 */
[----:B------:R-:W0:Y:S07]  /*0610*/  FLO.U32 R0, UR4 ;  /* 0x0000000400007d00 */ /* 0x000e2e00080e0000 */
[----:B------:R-:W2:Y:S01]  /*0620*/  LDC.64 R4, c[0x0][0x3d0] ;  /* 0x0000f400ff047b82 */ /* 0x000ea20000000a00 */
[----:B------:R-:W2:Y:S01]  /*0630*/  POPC R13, UR4 ;  /* 0x00000004000d7d09 */ /* 0x000ea20008000000 */
[----:B-1----:R-:W-:-:S05]  /*0640*/  IMAD.WIDE R2, R23, 0x4, R2 ;  /* 0x0000000417027825 */ /* 0x002fca00078e0202 */
[----:B------:R-:W-:Y:S01]  /*0650*/  STG.E desc[UR36][R2.64], R9 ;  /* 0x0000000902007986 */ /* 0x000fe2000c101924 */
[----:B0-----:R-:W-:Y:S02]  /*0660*/  ISETP.EQ.U32.AND P0, PT, R0, R7, PT ;  /* 0x000000070000720c */ /* 0x001fe40003f02070 */
[----:B------:R-:W0:Y:S11]  /*0670*/  LDC.64 R6, c[0x0][0x3c8] ;  /* 0x0000f200ff067b82 */ /* 0x000e360000000a00 */
[----:B--2---:R-:W2:Y:S01]  /*0680*/  @P0 ATOMG.E.ADD.STRONG.GPU PT, R5, desc[UR36][R4.64], R13 ;  /* 0x8000000d040509a8 */ /* 0x004ea200081ef124 */
[----:B------:R-:W1:Y:S02]  /*0690*/  S2R R8, SR_LTMASK ;  /* 0x0000000000087919 */ /* 0x000e640000003900 */
[----:B-1----:R-:W-:-:S06]  /*06a0*/  LOP3.LUT R8, R8, UR4, RZ, 0xc0, !PT ;  /* 0x0000000408087c12 */ /* 0x002fcc000f8ec0ff */
[----:B------:R-:W1:Y:S01]  /*06b0*/  POPC R8, R8 ;  /* 0x0000000800087309 */ /* 0x000e620000000000 */
[----:B--2---:R-:W1:Y:S02]  /*06c0*/  SHFL.IDX PT, R11, R5, R0, 0x1f ;  /* 0x00001f00050b7589 */ /* 0x004e6400000e0000 */
[----:B-1----:R-:W-:-:S04]  /*06d0*/  IMAD.IADD R11, R11, 0x1, R8 ;  /* 0x000000010b0b7824 */ /* 0x002fc800078e0208 */
[----:B0-----:R-:W-:-:S05]  /*06e0*/  IMAD.WIDE R6, R11, 0x4, R6 ;  /* 0x000000040b067825 */ /* 0x001fca00078e0206 */
[----:B------:R0:W5:Y:S04]  /*06f0*/  ATOMG.E.EXCH.STRONG.GPU PT, RZ, desc[UR36][R6.64], R23 ;  /* 0x8000001706ff79a8 */ /* 0x000168000c1ef124 */
[----:B------:R0:W5:Y:S02]  /*0700*/  LDG.E R11, desc[UR36][R16.64+0x4] ;  /* 0x00000424100b7981 */ /* 0x000164000c1e1900 */
.L_x_3:
[----:B------:R-:W-:Y:S05]  /*0710*/  BSYNC.RECONVERGENT B7 ;  /* 0x0000000000077941 */ /* 0x000fea0003800200 */
.L_x_2:
[----:B------:R-:W-:-:S05]  /*0720*/  VIADD R22, R22, 0x1 ;  /* 0x0000000116167836 */ /* 0x000fca0000000000 */
[----:B-----5:R-:W-:-:S13]  /*0730*/  ISETP.GE.AND P0, PT, R22, R11, PT ;  /* 0x0000000b1600720c */ /* 0x020fda0003f06270 */
[----:B------:R-:W-:Y:S05]  /*0740*/  @!P0 BRA `(.L_x_10) ;  /* 0xfffffff800908947 */ /* 0x000fea000383ffff */
.L_x_1:
[----:B------:R-:W-:Y:S05]  /*0750*/  BSYNC B8 ;  /* 0x0000000000087941 */ /* 0x000fea0003800000 */
.L_x_0:
[----:B------:R-:W-:-:S13]  /*0760*/  ISETP.NE.AND P0, PT, R24, RZ, PT ;  /* 0x000000ff1800720c */ /* 0x000fda0003f05270 */
[----:B------:R-:W-:Y:S05]  /*0770*/  @!P0 BRA `(.L_x_11) ;  /* 0xfffffff800448947 */ /* 0x000fea000383ffff */
[----:B------:R-:W-:Y:S05]  /*0780*/  EXIT ;  /* 0x000000000000794d */ /* 0x000fea0003800000 */
.L_x_12:
[----:B------:R-:W-:-:S00]  /*0790*/  BRA `(.L_x_12) ;  /* 0xfffffffc00fc7947 */ /* 0x000fc0000383ffff */
[----:B------:R-:W-:-:S00]  /*07a0*/  NOP ;  /* 0x0000000000007918 */ /* 0x000fc00000000000 */
        /* <DEDUP_REMOVED lines=13> */
.L_x_23:


//--------------------- .nv.global.init           --------------------------
	.section	.nv.global.init,"aw",@progbits
.nv.global.init:
	.type		$str,@object
	.size		$str,(.L_0 - $str)
$str:
        /*0000*/ 	.byte	0x45, 0x52, 0x52, 0x4f, 0x52, 0x3a, 0x20, 0x49, 0x6e, 0x70, 0x75, 0x74, 0x20, 0x67, 0x61, 0x74
        /*0010*/ 	.byte	0x65, 0x20, 0x69, 0x6e, 0x76, 0x61, 0x6c, 0x69, 0x64, 0x2e, 0x0a, 0x00
.L_0:


//--------------------- .nv.shared.reserved.0     --------------------------
	.section	.nv.shared.reserved.0,"aw",@nobits
	.weak		__nv_reservedSMEM_offset_0_alias
	.size		__nv_reservedSMEM_offset_0_alias, 0, 64
	.other		__nv_reservedSMEM_offset_0_alias,@"STO_CUDA_RESERVED_SHARED STV_DEFAULT"
__nv_reservedSMEM_offset_0_alias:
	.zero		0
	.zero		64


//--------------------- .nv.constant0._Z14global_queuingiiiPiS_S_S_S_S_S_S_S_ --------------------------
	.section	.nv.constant0._Z14global_queuingiiiPiS_S_S_S_S_S_S_S_,"a",@progbits
	.sectionflags	@""
	.align	4
.nv.constant0._Z14global_queuingiiiPiS_S_S_S_S_S_S_S_:
	.zero		984


//--------------------- SYMBOLS --------------------------

	.type		.nv.reservedSmem.offset0,@object
	.size		.nv.reservedSmem.offset0,0x4
	.type		vprintf,@function
